//
// Generated by NVIDIA NVVM Compiler
//
// Compiler Build ID: CL-36424714
// Cuda compilation tools, release 13.0, V13.0.88
// Based on NVVM 20.0.0
//

.version 9.0
.target sm_100
.address_size 64

	// .globl	mymatmul_kernel0
// _ZZ16mymatmul_kernel0E11data_shared has been demoted
// _ZZ16mymatmul_kernel0E13kernel_shared has been demoted

.visible .entry mymatmul_kernel0(
	.param .u64 .ptr .align 1 mymatmul_kernel0_param_0,
	.param .u64 .ptr .align 1 mymatmul_kernel0_param_1,
	.param .u64 .ptr .align 1 mymatmul_kernel0_param_2
)
.maxntid 512
{
	.local .align 16 .b8 	__local_depot0[16384];
	.reg .b64 	%SP;
	.reg .b64 	%SPL;
	.reg .pred 	%p<5>;
	.reg .b32 	%r<41>;
	.reg .b32 	%f<335>;
	.reg .b64 	%rd<31>;
	// demoted variable
	.shared .align 4 .b8 _ZZ16mymatmul_kernel0E11data_shared[2048];
	// demoted variable
	.shared .align 4 .b8 _ZZ16mymatmul_kernel0E13kernel_shared[16384];
	mov.u64 	%SPL, __local_depot0;
	add.u64 	%rd1, %SPL, 0;
	mov.b32 	%r37, 0;
$L__BB0_1:
	shl.b32 	%r12, %r37, 4;
	mul.wide.u32 	%rd14, %r12, 4;
	add.s64 	%rd15, %rd1, %rd14;
	mov.f32 	%f33, 0f00000000;
	st.local.v4.f32 	[%rd15], {%f33, %f33, %f33, %f33};
	st.local.v4.f32 	[%rd15+2048], {%f33, %f33, %f33, %f33};
	st.local.v4.f32 	[%rd15+4096], {%f33, %f33, %f33, %f33};
	st.local.v4.f32 	[%rd15+6144], {%f33, %f33, %f33, %f33};
	st.local.v4.f32 	[%rd15+8192], {%f33, %f33, %f33, %f33};
	st.local.v4.f32 	[%rd15+10240], {%f33, %f33, %f33, %f33};
	st.local.v4.f32 	[%rd15+12288], {%f33, %f33, %f33, %f33};
	st.local.v4.f32 	[%rd15+14336], {%f33, %f33, %f33, %f33};
	st.local.v4.f32 	[%rd15+16], {%f33, %f33, %f33, %f33};
	st.local.v4.f32 	[%rd15+2064], {%f33, %f33, %f33, %f33};
	st.local.v4.f32 	[%rd15+4112], {%f33, %f33, %f33, %f33};
	st.local.v4.f32 	[%rd15+6160], {%f33, %f33, %f33, %f33};
	st.local.v4.f32 	[%rd15+8208], {%f33, %f33, %f33, %f33};
	st.local.v4.f32 	[%rd15+10256], {%f33, %f33, %f33, %f33};
	st.local.v4.f32 	[%rd15+12304], {%f33, %f33, %f33, %f33};
	st.local.v4.f32 	[%rd15+14352], {%f33, %f33, %f33, %f33};
	st.local.v4.f32 	[%rd15+32], {%f33, %f33, %f33, %f33};
	st.local.v4.f32 	[%rd15+2080], {%f33, %f33, %f33, %f33};
	st.local.v4.f32 	[%rd15+4128], {%f33, %f33, %f33, %f33};
	st.local.v4.f32 	[%rd15+6176], {%f33, %f33, %f33, %f33};
	st.local.v4.f32 	[%rd15+8224], {%f33, %f33, %f33, %f33};
	st.local.v4.f32 	[%rd15+10272], {%f33, %f33, %f33, %f33};
	st.local.v4.f32 	[%rd15+12320], {%f33, %f33, %f33, %f33};
	st.local.v4.f32 	[%rd15+14368], {%f33, %f33, %f33, %f33};
	st.local.v4.f32 	[%rd15+48], {%f33, %f33, %f33, %f33};
	st.local.v4.f32 	[%rd15+2096], {%f33, %f33, %f33, %f33};
	st.local.v4.f32 	[%rd15+4144], {%f33, %f33, %f33, %f33};
	st.local.v4.f32 	[%rd15+6192], {%f33, %f33, %f33, %f33};
	st.local.v4.f32 	[%rd15+8240], {%f33, %f33, %f33, %f33};
	st.local.v4.f32 	[%rd15+10288], {%f33, %f33, %f33, %f33};
	st.local.v4.f32 	[%rd15+12336], {%f33, %f33, %f33, %f33};
	st.local.v4.f32 	[%rd15+14384], {%f33, %f33, %f33, %f33};
	add.s32 	%r37, %r37, 1;
	setp.ne.s32 	%p1, %r37, 32;
	@%p1 bra 	$L__BB0_1;
	add.s64 	%rd29, %rd1, 8192;
	mov.b32 	%r38, 0;
	mov.u32 	%r15, %tid.x;
	shl.b32 	%r16, %r15, 10;
	shl.b32 	%r18, %r15, 2;
$L__BB0_3:
	ld.param.u64 	%rd26, [mymatmul_kernel0_param_1];
	ld.param.u64 	%rd25, [mymatmul_kernel0_param_0];
	bar.sync 	0;
	add.s32 	%r17, %r16, %r38;
	cvta.to.global.u64 	%rd16, %rd25;
	mul.wide.u32 	%rd17, %r17, 4;
	add.s64 	%rd18, %rd16, %rd17;
	ld.global.nc.f32 	%f34, [%rd18];
	mov.u32 	%r19, _ZZ16mymatmul_kernel0E11data_shared;
	add.s32 	%r20, %r19, %r18;
	st.shared.f32 	[%r20], %f34;
	shl.b32 	%r21, %r38, 12;
	or.b32  	%r22, %r21, %r18;
	cvta.to.global.u64 	%rd19, %rd26;
	mul.wide.u32 	%rd20, %r22, 4;
	add.s64 	%rd21, %rd19, %rd20;
	ld.global.nc.v4.f32 	{%f35, %f36, %f37, %f38}, [%rd21];
	shl.b32 	%r23, %r15, 4;
	mov.u32 	%r24, _ZZ16mymatmul_kernel0E13kernel_shared;
	add.s32 	%r25, %r24, %r23;
	st.shared.v4.f32 	[%r25], {%f35, %f36, %f37, %f38};
	ld.global.nc.v4.f32 	{%f39, %f40, %f41, %f42}, [%rd21+8192];
	st.shared.v4.f32 	[%r25+8192], {%f39, %f40, %f41, %f42};
	bar.sync 	0;
	and.b32  	%r26, %r23, 2032;
	add.s32 	%r27, %r24, %r26;
	ld.shared.f32 	%f1, [%r27];
	ld.shared.f32 	%f2, [%r27+2048];
	ld.shared.f32 	%f3, [%r27+4096];
	ld.shared.f32 	%f4, [%r27+6144];
	ld.shared.f32 	%f5, [%r27+8192];
	ld.shared.f32 	%f6, [%r27+10240];
	ld.shared.f32 	%f7, [%r27+12288];
	ld.shared.f32 	%f8, [%r27+14336];
	ld.shared.f32 	%f9, [%r27+4];
	ld.shared.f32 	%f10, [%r27+2052];
	ld.shared.f32 	%f11, [%r27+4100];
	ld.shared.f32 	%f12, [%r27+6148];
	ld.shared.f32 	%f13, [%r27+8196];
	ld.shared.f32 	%f14, [%r27+10244];
	ld.shared.f32 	%f15, [%r27+12292];
	ld.shared.f32 	%f16, [%r27+14340];
	ld.shared.f32 	%f17, [%r27+8];
	ld.shared.f32 	%f18, [%r27+2056];
	ld.shared.f32 	%f19, [%r27+4104];
	ld.shared.f32 	%f20, [%r27+6152];
	ld.shared.f32 	%f21, [%r27+8200];
	ld.shared.f32 	%f22, [%r27+10248];
	ld.shared.f32 	%f23, [%r27+12296];
	ld.shared.f32 	%f24, [%r27+14344];
	ld.shared.f32 	%f25, [%r27+12];
	ld.shared.f32 	%f26, [%r27+2060];
	ld.shared.f32 	%f27, [%r27+4108];
	ld.shared.f32 	%f28, [%r27+6156];
	ld.shared.f32 	%f29, [%r27+8204];
	ld.shared.f32 	%f30, [%r27+10252];
	ld.shared.f32 	%f31, [%r27+12300];
	ld.shared.f32 	%f32, [%r27+14348];
	mov.b32 	%r39, 8;
	mov.u64 	%rd28, %rd29;
$L__BB0_4:
	mov.u32 	%r5, %tid.x;
	shr.u32 	%r6, %r5, 7;
	shl.b32 	%r28, %r6, 9;
	mov.u32 	%r29, _ZZ16mymatmul_kernel0E11data_shared;
	add.s32 	%r30, %r29, %r28;
	add.s32 	%r31, %r30, %r39;
	ld.shared.f32 	%f43, [%r31+-8];
	ld.local.v4.f32 	{%f44, %f45, %f46, %f47}, [%rd28+-8192];
	fma.rn.f32 	%f48, %f43, %f1, %f44;
	ld.local.v4.f32 	{%f49, %f50, %f51, %f52}, [%rd28+-6144];
	fma.rn.f32 	%f53, %f43, %f2, %f49;
	ld.local.v4.f32 	{%f54, %f55, %f56, %f57}, [%rd28+-4096];
	fma.rn.f32 	%f58, %f43, %f3, %f54;
	ld.local.v4.f32 	{%f59, %f60, %f61, %f62}, [%rd28+-2048];
	fma.rn.f32 	%f63, %f43, %f4, %f59;
	ld.local.v4.f32 	{%f64, %f65, %f66, %f67}, [%rd28];
	fma.rn.f32 	%f68, %f43, %f5, %f64;
	ld.local.v4.f32 	{%f69, %f70, %f71, %f72}, [%rd28+2048];
	fma.rn.f32 	%f73, %f43, %f6, %f69;
	ld.local.v4.f32 	{%f74, %f75, %f76, %f77}, [%rd28+4096];
	fma.rn.f32 	%f78, %f43, %f7, %f74;
	ld.local.v4.f32 	{%f79, %f80, %f81, %f82}, [%rd28+6144];
	fma.rn.f32 	%f83, %f43, %f8, %f79;
	fma.rn.f32 	%f84, %f43, %f9, %f45;
	fma.rn.f32 	%f85, %f43, %f10, %f50;
	fma.rn.f32 	%f86, %f43, %f11, %f55;
	fma.rn.f32 	%f87, %f43, %f12, %f60;
	fma.rn.f32 	%f88, %f43, %f13, %f65;
	fma.rn.f32 	%f89, %f43, %f14, %f70;
	fma.rn.f32 	%f90, %f43, %f15, %f75;
	fma.rn.f32 	%f91, %f43, %f16, %f80;
	fma.rn.f32 	%f92, %f43, %f17, %f46;
	fma.rn.f32 	%f93, %f43, %f18, %f51;
	fma.rn.f32 	%f94, %f43, %f19, %f56;
	fma.rn.f32 	%f95, %f43, %f20, %f61;
	fma.rn.f32 	%f96, %f43, %f21, %f66;
	fma.rn.f32 	%f97, %f43, %f22, %f71;
	fma.rn.f32 	%f98, %f43, %f23, %f76;
	fma.rn.f32 	%f99, %f43, %f24, %f81;
	fma.rn.f32 	%f100, %f43, %f25, %f47;
	st.local.v4.f32 	[%rd28+-8192], {%f48, %f84, %f92, %f100};
	fma.rn.f32 	%f101, %f43, %f26, %f52;
	st.local.v4.f32 	[%rd28+-6144], {%f53, %f85, %f93, %f101};
	fma.rn.f32 	%f102, %f43, %f27, %f57;
	st.local.v4.f32 	[%rd28+-4096], {%f58, %f86, %f94, %f102};
	fma.rn.f32 	%f103, %f43, %f28, %f62;
	st.local.v4.f32 	[%rd28+-2048], {%f63, %f87, %f95, %f103};
	fma.rn.f32 	%f104, %f43, %f29, %f67;
	st.local.v4.f32 	[%rd28], {%f68, %f88, %f96, %f104};
	fma.rn.f32 	%f105, %f43, %f30, %f72;
	st.local.v4.f32 	[%rd28+2048], {%f73, %f89, %f97, %f105};
	fma.rn.f32 	%f106, %f43, %f31, %f77;
	st.local.v4.f32 	[%rd28+4096], {%f78, %f90, %f98, %f106};
	fma.rn.f32 	%f107, %f43, %f32, %f82;
	st.local.v4.f32 	[%rd28+6144], {%f83, %f91, %f99, %f107};
	ld.shared.f32 	%f108, [%r31+-4];
	ld.local.v4.f32 	{%f109, %f110, %f111, %f112}, [%rd28+-8176];
	fma.rn.f32 	%f113, %f108, %f1, %f109;
	ld.local.v4.f32 	{%f114, %f115, %f116, %f117}, [%rd28+-6128];
	fma.rn.f32 	%f118, %f108, %f2, %f114;
	ld.local.v4.f32 	{%f119, %f120, %f121, %f122}, [%rd28+-4080];
	fma.rn.f32 	%f123, %f108, %f3, %f119;
	ld.local.v4.f32 	{%f124, %f125, %f126, %f127}, [%rd28+-2032];
	fma.rn.f32 	%f128, %f108, %f4, %f124;
	ld.local.v4.f32 	{%f129, %f130, %f131, %f132}, [%rd28+16];
	fma.rn.f32 	%f133, %f108, %f5, %f129;
	ld.local.v4.f32 	{%f134, %f135, %f136, %f137}, [%rd28+2064];
	fma.rn.f32 	%f138, %f108, %f6, %f134;
	ld.local.v4.f32 	{%f139, %f140, %f141, %f142}, [%rd28+4112];
	fma.rn.f32 	%f143, %f108, %f7, %f139;
	ld.local.v4.f32 	{%f144, %f145, %f146, %f147}, [%rd28+6160];
	fma.rn.f32 	%f148, %f108, %f8, %f144;
	fma.rn.f32 	%f149, %f108, %f9, %f110;
	fma.rn.f32 	%f150, %f108, %f10, %f115;
	fma.rn.f32 	%f151, %f108, %f11, %f120;
	fma.rn.f32 	%f152, %f108, %f12, %f125;
	fma.rn.f32 	%f153, %f108, %f13, %f130;
	fma.rn.f32 	%f154, %f108, %f14, %f135;
	fma.rn.f32 	%f155, %f108, %f15, %f140;
	fma.rn.f32 	%f156, %f108, %f16, %f145;
	fma.rn.f32 	%f157, %f108, %f17, %f111;
	fma.rn.f32 	%f158, %f108, %f18, %f116;
	fma.rn.f32 	%f159, %f108, %f19, %f121;
	fma.rn.f32 	%f160, %f108, %f20, %f126;
	fma.rn.f32 	%f161, %f108, %f21, %f131;
	fma.rn.f32 	%f162, %f108, %f22, %f136;
	fma.rn.f32 	%f163, %f108, %f23, %f141;
	fma.rn.f32 	%f164, %f108, %f24, %f146;
	fma.rn.f32 	%f165, %f108, %f25, %f112;
	st.local.v4.f32 	[%rd28+-8176], {%f113, %f149, %f157, %f165};
	fma.rn.f32 	%f166, %f108, %f26, %f117;
	st.local.v4.f32 	[%rd28+-6128], {%f118, %f150, %f158, %f166};
	fma.rn.f32 	%f167, %f108, %f27, %f122;
	st.local.v4.f32 	[%rd28+-4080], {%f123, %f151, %f159, %f167};
	fma.rn.f32 	%f168, %f108, %f28, %f127;
	st.local.v4.f32 	[%rd28+-2032], {%f128, %f152, %f160, %f168};
	fma.rn.f32 	%f169, %f108, %f29, %f132;
	st.local.v4.f32 	[%rd28+16], {%f133, %f153, %f161, %f169};
	fma.rn.f32 	%f170, %f108, %f30, %f137;
	st.local.v4.f32 	[%rd28+2064], {%f138, %f154, %f162, %f170};
	fma.rn.f32 	%f171, %f108, %f31, %f142;
	st.local.v4.f32 	[%rd28+4112], {%f143, %f155, %f163, %f171};
	fma.rn.f32 	%f172, %f108, %f32, %f147;
	st.local.v4.f32 	[%rd28+6160], {%f148, %f156, %f164, %f172};
	ld.shared.f32 	%f173, [%r31];
	ld.local.v4.f32 	{%f174, %f175, %f176, %f177}, [%rd28+-8160];
	fma.rn.f32 	%f178, %f173, %f1, %f174;
	ld.local.v4.f32 	{%f179, %f180, %f181, %f182}, [%rd28+-6112];
	fma.rn.f32 	%f183, %f173, %f2, %f179;
	ld.local.v4.f32 	{%f184, %f185, %f186, %f187}, [%rd28+-4064];
	fma.rn.f32 	%f188, %f173, %f3, %f184;
	ld.local.v4.f32 	{%f189, %f190, %f191, %f192}, [%rd28+-2016];
	fma.rn.f32 	%f193, %f173, %f4, %f189;
	ld.local.v4.f32 	{%f194, %f195, %f196, %f197}, [%rd28+32];
	fma.rn.f32 	%f198, %f173, %f5, %f194;
	ld.local.v4.f32 	{%f199, %f200, %f201, %f202}, [%rd28+2080];
	fma.rn.f32 	%f203, %f173, %f6, %f199;
	ld.local.v4.f32 	{%f204, %f205, %f206, %f207}, [%rd28+4128];
	fma.rn.f32 	%f208, %f173, %f7, %f204;
	ld.local.v4.f32 	{%f209, %f210, %f211, %f212}, [%rd28+6176];
	fma.rn.f32 	%f213, %f173, %f8, %f209;
	fma.rn.f32 	%f214, %f173, %f9, %f175;
	fma.rn.f32 	%f215, %f173, %f10, %f180;
	fma.rn.f32 	%f216, %f173, %f11, %f185;
	fma.rn.f32 	%f217, %f173, %f12, %f190;
	fma.rn.f32 	%f218, %f173, %f13, %f195;
	fma.rn.f32 	%f219, %f173, %f14, %f200;
	fma.rn.f32 	%f220, %f173, %f15, %f205;
	fma.rn.f32 	%f221, %f173, %f16, %f210;
	fma.rn.f32 	%f222, %f173, %f17, %f176;
	fma.rn.f32 	%f223, %f173, %f18, %f181;
	fma.rn.f32 	%f224, %f173, %f19, %f186;
	fma.rn.f32 	%f225, %f173, %f20, %f191;
	fma.rn.f32 	%f226, %f173, %f21, %f196;
	fma.rn.f32 	%f227, %f173, %f22, %f201;
	fma.rn.f32 	%f228, %f173, %f23, %f206;
	fma.rn.f32 	%f229, %f173, %f24, %f211;
	fma.rn.f32 	%f230, %f173, %f25, %f177;
	st.local.v4.f32 	[%rd28+-8160], {%f178, %f214, %f222, %f230};
	fma.rn.f32 	%f231, %f173, %f26, %f182;
	st.local.v4.f32 	[%rd28+-6112], {%f183, %f215, %f223, %f231};
	fma.rn.f32 	%f232, %f173, %f27, %f187;
	st.local.v4.f32 	[%rd28+-4064], {%f188, %f216, %f224, %f232};
	fma.rn.f32 	%f233, %f173, %f28, %f192;
	st.local.v4.f32 	[%rd28+-2016], {%f193, %f217, %f225, %f233};
	fma.rn.f32 	%f234, %f173, %f29, %f197;
	st.local.v4.f32 	[%rd28+32], {%f198, %f218, %f226, %f234};
	fma.rn.f32 	%f235, %f173, %f30, %f202;
	st.local.v4.f32 	[%rd28+2080], {%f203, %f219, %f227, %f235};
	fma.rn.f32 	%f236, %f173, %f31, %f207;
	st.local.v4.f32 	[%rd28+4128], {%f208, %f220, %f228, %f236};
	fma.rn.f32 	%f237, %f173, %f32, %f212;
	st.local.v4.f32 	[%rd28+6176], {%f213, %f221, %f229, %f237};
	ld.shared.f32 	%f238, [%r31+4];
	ld.local.v4.f32 	{%f239, %f240, %f241, %f242}, [%rd28+-8144];
	fma.rn.f32 	%f243, %f238, %f1, %f239;
	ld.local.v4.f32 	{%f244, %f245, %f246, %f247}, [%rd28+-6096];
	fma.rn.f32 	%f248, %f238, %f2, %f244;
	ld.local.v4.f32 	{%f249, %f250, %f251, %f252}, [%rd28+-4048];
	fma.rn.f32 	%f253, %f238, %f3, %f249;
	ld.local.v4.f32 	{%f254, %f255, %f256, %f257}, [%rd28+-2000];
	fma.rn.f32 	%f258, %f238, %f4, %f254;
	ld.local.v4.f32 	{%f259, %f260, %f261, %f262}, [%rd28+48];
	fma.rn.f32 	%f263, %f238, %f5, %f259;
	ld.local.v4.f32 	{%f264, %f265, %f266, %f267}, [%rd28+2096];
	fma.rn.f32 	%f268, %f238, %f6, %f264;
	ld.local.v4.f32 	{%f269, %f270, %f271, %f272}, [%rd28+4144];
	fma.rn.f32 	%f273, %f238, %f7, %f269;
	ld.local.v4.f32 	{%f274, %f275, %f276, %f277}, [%rd28+6192];
	fma.rn.f32 	%f278, %f238, %f8, %f274;
	fma.rn.f32 	%f279, %f238, %f9, %f240;
	fma.rn.f32 	%f280, %f238, %f10, %f245;
	fma.rn.f32 	%f281, %f238, %f11, %f250;
	fma.rn.f32 	%f282, %f238, %f12, %f255;
	fma.rn.f32 	%f283, %f238, %f13, %f260;
	fma.rn.f32 	%f284, %f238, %f14, %f265;
	fma.rn.f32 	%f285, %f238, %f15, %f270;
	fma.rn.f32 	%f286, %f238, %f16, %f275;
	fma.rn.f32 	%f287, %f238, %f17, %f241;
	fma.rn.f32 	%f288, %f238, %f18, %f246;
	fma.rn.f32 	%f289, %f238, %f19, %f251;
	fma.rn.f32 	%f290, %f238, %f20, %f256;
	fma.rn.f32 	%f291, %f238, %f21, %f261;
	fma.rn.f32 	%f292, %f238, %f22, %f266;
	fma.rn.f32 	%f293, %f238, %f23, %f271;
	fma.rn.f32 	%f294, %f238, %f24, %f276;
	fma.rn.f32 	%f295, %f238, %f25, %f242;
	st.local.v4.f32 	[%rd28+-8144], {%f243, %f279, %f287, %f295};
	fma.rn.f32 	%f296, %f238, %f26, %f247;
	st.local.v4.f32 	[%rd28+-6096], {%f248, %f280, %f288, %f296};
	fma.rn.f32 	%f297, %f238, %f27, %f252;
	st.local.v4.f32 	[%rd28+-4048], {%f253, %f281, %f289, %f297};
	fma.rn.f32 	%f298, %f238, %f28, %f257;
	st.local.v4.f32 	[%rd28+-2000], {%f258, %f282, %f290, %f298};
	fma.rn.f32 	%f299, %f238, %f29, %f262;
	st.local.v4.f32 	[%rd28+48], {%f263, %f283, %f291, %f299};
	fma.rn.f32 	%f300, %f238, %f30, %f267;
	st.local.v4.f32 	[%rd28+2096], {%f268, %f284, %f292, %f300};
	fma.rn.f32 	%f301, %f238, %f31, %f272;
	st.local.v4.f32 	[%rd28+4144], {%f273, %f285, %f293, %f301};
	fma.rn.f32 	%f302, %f238, %f32, %f277;
	st.local.v4.f32 	[%rd28+6192], {%f278, %f286, %f294, %f302};
	add.s32 	%r39, %r39, 16;
	add.s64 	%rd28, %rd28, 64;
	setp.ne.s32 	%p2, %r39, 520;
	@%p2 bra 	$L__BB0_4;
	add.s32 	%r38, %r38, 1;
	setp.ne.s32 	%p3, %r38, 1024;
	@%p3 bra 	$L__BB0_3;
	ld.param.u64 	%rd27, [mymatmul_kernel0_param_2];
	shl.b32 	%r33, %r5, 2;
	and.b32  	%r34, %r33, 508;
	shl.b32 	%r35, %r6, 19;
	or.b32  	%r36, %r35, %r34;
	mul.wide.u32 	%rd22, %r36, 4;
	cvta.to.global.u64 	%rd23, %rd27;
	add.s64 	%rd24, %rd22, %rd23;
	add.s64 	%rd30, %rd24, 8192;
	mov.b32 	%r40, 0;
$L__BB0_7:
	ld.local.v4.f32 	{%f303, %f304, %f305, %f306}, [%rd29+-8192];
	st.global.f32 	[%rd30+-8192], %f303;
	ld.local.v4.f32 	{%f307, %f308, %f309, %f310}, [%rd29+-6144];
	st.global.f32 	[%rd30+-6144], %f307;
	ld.local.v4.f32 	{%f311, %f312, %f313, %f314}, [%rd29+-4096];
	st.global.f32 	[%rd30+-4096], %f311;
	ld.local.v4.f32 	{%f315, %f316, %f317, %f318}, [%rd29+-2048];
	st.global.f32 	[%rd30+-2048], %f315;
	ld.local.v4.f32 	{%f319, %f320, %f321, %f322}, [%rd29];
	st.global.f32 	[%rd30], %f319;
	ld.local.v4.f32 	{%f323, %f324, %f325, %f326}, [%rd29+2048];
	st.global.f32 	[%rd30+2048], %f323;
	ld.local.v4.f32 	{%f327, %f328, %f329, %f330}, [%rd29+4096];
	st.global.f32 	[%rd30+4096], %f327;
	ld.local.v4.f32 	{%f331, %f332, %f333, %f334}, [%rd29+6144];
	st.global.f32 	[%rd30+6144], %f331;
	st.global.f32 	[%rd30+-8188], %f304;
	st.global.f32 	[%rd30+-6140], %f308;
	st.global.f32 	[%rd30+-4092], %f312;
	st.global.f32 	[%rd30+-2044], %f316;
	st.global.f32 	[%rd30+4], %f320;
	st.global.f32 	[%rd30+2052], %f324;
	st.global.f32 	[%rd30+4100], %f328;
	st.global.f32 	[%rd30+6148], %f332;
	st.global.f32 	[%rd30+-8184], %f305;
	st.global.f32 	[%rd30+-6136], %f309;
	st.global.f32 	[%rd30+-4088], %f313;
	st.global.f32 	[%rd30+-2040], %f317;
	st.global.f32 	[%rd30+8], %f321;
	st.global.f32 	[%rd30+2056], %f325;
	st.global.f32 	[%rd30+4104], %f329;
	st.global.f32 	[%rd30+6152], %f333;
	st.global.f32 	[%rd30+-8180], %f306;
	st.global.f32 	[%rd30+-6132], %f310;
	st.global.f32 	[%rd30+-4084], %f314;
	st.global.f32 	[%rd30+-2036], %f318;
	st.global.f32 	[%rd30+12], %f322;
	st.global.f32 	[%rd30+2060], %f326;
	st.global.f32 	[%rd30+4108], %f330;
	st.global.f32 	[%rd30+6156], %f334;
	add.s32 	%r40, %r40, 1;
	add.s64 	%rd30, %rd30, 16384;
	add.s64 	%rd29, %rd29, 16;
	setp.ne.s32 	%p4, %r40, 128;
	@%p4 bra 	$L__BB0_7;
	ret;

}


// ===== COMPILED SASS (sm_100) =====

	.target	sm_100

	.elftype	@"ET_EXEC"


//--------------------- .note.nv.tkinfo           --------------------------
	.section	.note.nv.tkinfo,"",@"SHT_NOTE"
	.sectionflags	@"SHF_NOTE_NV_TKINFO"
	.tkinfo
        /*0018*/ 	.word	0x00000002
        /*0030*/ 	.string	""
        /*0030*/ 	.string	"ptxas"
        /*0030*/ 	.string	"Cuda compilation tools, release 13.0, V13.0.88"
        /*0030*/ 	.string	"Build cuda_13.0.r13.0/compiler.36424714_0"
        /*0030*/ 	.string	"-arch sm_100 -m 64 "



//--------------------- .note.nv.cuinfo           --------------------------
	.section	.note.nv.cuinfo,"",@"SHT_NOTE"
	.sectionflags	@"SHF_NOTE_NV_CUINFO"
        /*0018*/ 	.short	0x0002
        /*001a*/ 	.short	0x0064
        /*001c*/ 	.short	0x0082
	.zero		2


//--------------------- .nv.info                  --------------------------
	.section	.nv.info,"",@"SHT_CUDA_INFO"
	.align	4


	//----- nvinfo : EIATTR_REGCOUNT
	.align		4
        /*0000*/ 	.byte	0x04, 0x2f
        /*0002*/ 	.short	(.L_1 - .L_0)
	.align		4
.L_0:
        /*0004*/ 	.word	index@(mymatmul_kernel0)
        /*0008*/ 	.word	0x00000040


	//----- nvinfo : EIATTR_FRAME_SIZE
	.align		4
.L_1:
        /*000c*/ 	.byte	0x04, 0x11
        /*000e*/ 	.short	(.L_3 - .L_2)
	.align		4
.L_2:
        /*0010*/ 	.word	index@(mymatmul_kernel0)
        /*0014*/ 	.word	0x00004000


	//----- nvinfo : EIATTR_MIN_STACK_SIZE
	.align		4
.L_3:
        /*0018*/ 	.byte	0x04, 0x12
        /*001a*/ 	.short	(.L_5 - .L_4)
	.align		4
.L_4:
        /*001c*/ 	.word	index@(mymatmul_kernel0)
        /*0020*/ 	.word	0x00004000
.L_5:


//--------------------- .nv.compat                --------------------------
	.section	.nv.compat,"",@"SHT_CUDA_COMPAT_INFO"
	.align	4
        /*0000*/ 	.byte	0x02, 0x09, 0x00, 0x00, 0x02, 0x02, 0x01, 0x00, 0x02, 0x05, 0x05, 0x00, 0x03, 0x07, 0x01, 0x01
        /*0010*/ 	.byte	0x02, 0x03, 0x00, 0x00, 0x02, 0x06, 0x01, 0x00, 0x04, 0x0b, 0x08, 0x00, 0x09, 0x00, 0x00, 0x00
        /*0020*/ 	.byte	0x00, 0x00, 0x00, 0x00


//--------------------- .nv.info.mymatmul_kernel0 --------------------------
	.section	.nv.info.mymatmul_kernel0,"",@"SHT_CUDA_INFO"
	.sectionflags	@""
	.align	4


	//----- nvinfo : EIATTR_CUDA_API_VERSION
	.align		4
        /*0000*/ 	.byte	0x04, 0x37
        /*0002*/ 	.short	(.L_7 - .L_6)
.L_6:
        /*0004*/ 	.word	0x00000082


	//----- nvinfo : EIATTR_KPARAM_INFO
	.align		4
.L_7:
        /*0008*/ 	.byte	0x04, 0x17
        /*000a*/ 	.short	(.L_9 - .L_8)
.L_8:
        /*000c*/ 	.word	0x00000000
        /*0010*/ 	.short	0x0002
        /*0012*/ 	.short	0x0010
        /*0014*/ 	.byte	0x00, 0xf5, 0x21, 0x00


	//----- nvinfo : EIATTR_KPARAM_INFO
	.align		4
.L_9:
        /*0018*/ 	.byte	0x04, 0x17
        /*001a*/ 	.short	(.L_11 - .L_10)
.L_10:
        /*001c*/ 	.word	0x00000000
        /*0020*/ 	.short	0x0001
        /*0022*/ 	.short	0x0008
        /*0024*/ 	.byte	0x00, 0xf5, 0x21, 0x00


	//----- nvinfo : EIATTR_KPARAM_INFO
	.align		4
.L_11:
        /*0028*/ 	.byte	0x04, 0x17
        /*002a*/ 	.short	(.L_13 - .L_12)
.L_12:
        /*002c*/ 	.word	0x00000000
        /*0030*/ 	.short	0x0000
        /*0032*/ 	.short	0x0000
        /*0034*/ 	.byte	0x00, 0xf5, 0x21, 0x00


	//----- nvinfo : EIATTR_SPARSE_MMA_MASK
	.align		4
.L_13:
        /*0038*/ 	.byte	0x03, 0x50
        /*003a*/ 	.short	0x0000


	//----- nvinfo : EIATTR_MAXREG_COUNT
	.align		4
        /*003c*/ 	.byte	0x03, 0x1b
        /*003e*/ 	.short	0x0080


	//----- nvinfo : EIATTR_NUM_BARRIERS
	.align		4
        /*0040*/ 	.byte	0x02, 0x4c
        /*0042*/ 	.byte	0x01
	.zero		1


	//----- nvinfo : EIATTR_MERCURY_ISA_VERSION
	.align		4
        /*0044*/ 	.byte	0x03, 0x5f
        /*0046*/ 	.short	0x0101


	//----- nvinfo : EIATTR_VRC_CTA_INIT_COUNT
	.align		4
        /*0048*/ 	.byte	0x02, 0x4a
	.zero		1
	.zero		1


	//----- nvinfo : EIATTR_EXIT_INSTR_OFFSETS
	.align		4
        /*004c*/ 	.byte	0x04, 0x1c
        /*004e*/ 	.short	(.L_15 - .L_14)


	//   ....[0]....
.L_14:
        /*0050*/ 	.word	0x00001bc0


	//----- nvinfo : EIATTR_MAX_THREADS
	.align		4
.L_15:
        /*0054*/ 	.byte	0x04, 0x05
        /*0056*/ 	.short	(.L_17 - .L_16)
.L_16:
        /*0058*/ 	.word	0x00000200
        /*005c*/ 	.word	0x00000001
        /*0060*/ 	.word	0x00000001


	//----- nvinfo : EIATTR_CBANK_PARAM_SIZE
	.align		4
.L_17:
        /*0064*/ 	.byte	0x03, 0x19
        /*0066*/ 	.short	0x0018


	//----- nvinfo : EIATTR_PARAM_CBANK
	.align		4
        /*0068*/ 	.byte	0x04, 0x0a
        /*006a*/ 	.short	(.L_19 - .L_18)
	.align		4
.L_18:
        /*006c*/ 	.word	index@(.nv.constant0.mymatmul_kernel0)
        /*0070*/ 	.short	0x0380
        /*0072*/ 	.short	0x0018


	//----- nvinfo : EIATTR_SW_WAR
	.align		4
.L_19:
        /*0074*/ 	.byte	0x04, 0x36
        /*0076*/ 	.short	(.L_21 - .L_20)
.L_20:
        /*0078*/ 	.word	0x00000008
.L_21:


//--------------------- .nv.callgraph             --------------------------
	.section	.nv.callgraph,"",@"SHT_CUDA_CALLGRAPH"
	.align	4
	.sectionentsize	8
	.align		4
        /*0000*/ 	.word	0x00000000
	.align		4
        /*0004*/ 	.word	0xffffffff
	.align		4
        /*0008*/ 	.word	0x00000000
	.align		4
        /*000c*/ 	.word	0xfffffffe
	.align		4
        /*0010*/ 	.word	0x00000000
	.align		4
        /*0014*/ 	.word	0xfffffffd
	.align		4
        /*0018*/ 	.word	0x00000000
	.align		4
        /*001c*/ 	.word	0xfffffffc


//--------------------- .text.mymatmul_kernel0    --------------------------
	.section	.text.mymatmul_kernel0,"ax",@progbits
	.align	128
        .global         mymatmul_kernel0
        .type           mymatmul_kernel0,@function
        .size           mymatmul_kernel0,(.L_x_5 - mymatmul_kernel0)
        .other          mymatmul_kernel0,@"STO_CUDA_ENTRY STV_DEFAULT"
mymatmul_kernel0:
.text.mymatmul_kernel0:
[----:B------:R-:W0:Y:S01]  /*0000*/  LDC R1, c[0x0][0x37c] ;  /* 0x0000df00ff017b82 */ /* 0x000e220000000800 */
[----:B------:R-:W-:Y:S01]  /*0010*/  HFMA2 R0, -RZ, RZ, 0, 0 ;  /* 0x00000000ff007431 */ /* 0x000fe200000001ff */
[----:B0-----:R-:W-:-:S07]  /*0020*/  IADD3 R1, PT, PT, R1, -0x4000, RZ ;  /* 0xffffc00001017810 */ /* 0x001fce0007ffe0ff */
.L_x_0:
[C---:B0-----:R-:W-:Y:S02]  /*0030*/  SHF.L.U32 R2, R0.reuse, 0x4, RZ ;  /* 0x0000000400027819 */ /* 0x041fe400000006ff */
[C---:B------:R-:W-:Y:S02]  /*0040*/  IADD3 R4, PT, PT, R0.reuse, 0x1, RZ ;  /* 0x0000000100047810 */ /* 0x040fe40007ffe0ff */
[----:B------:R-:W-:Y:S02]  /*0050*/  IADD3 R5, PT, PT, R0, 0x2, RZ ;  /* 0x0000000200057810 */ /* 0x000fe40007ffe0ff */
[----:B------:R-:W-:Y:S02]  /*0060*/  LEA R3, R2, R1, 0x2 ;  /* 0x0000000102037211 */ /* 0x000fe400078e10ff */
[----:B------:R-:W-:Y:S02]  /*0070*/  IADD3 R2, PT, PT, R0, 0x3, RZ ;  /* 0x0000000300027810 */ /* 0x000fe40007ffe0ff */
[----:B------:R-:W-:Y:S01]  /*0080*/  SHF.L.U32 R4, R4, 0x4, RZ ;  /* 0x0000000404047819 */ /* 0x000fe200000006ff */
[----:B------:R0:W-:Y:S01]  /*0090*/  STL.128 [R3], RZ ;  /* 0x000000ff03007387 */ /* 0x0001e20000100c00 */
[----:B------:R-:W-:-:S02]  /*00a0*/  SHF.L.U32 R6, R5, 0x4, RZ ;  /* 0x0000000405067819 */ /* 0x000fc400000006ff */
[----:B------:R-:W-:Y:S01]  /*00b0*/  SHF.L.U32 R2, R2, 0x4, RZ ;  /* 0x0000000402027819 */ /* 0x000fe200000006ff */
[----:B------:R0:W-:Y:S01]  /*00c0*/  STL.128 [R3+0x800], RZ ;  /* 0x000800ff03007387 */ /* 0x0001e20000100c00 */
[-C--:B------:R-:W-:Y:S02]  /*00d0*/  LEA R4, R4, R1.reuse, 0x2 ;  /* 0x0000000104047211 */ /* 0x080fe400078e10ff */
[-C--:B------:R-:W-:Y:S01]  /*00e0*/  LEA R6, R6, R1.reuse, 0x2 ;  /* 0x0000000106067211 */ /* 0x080fe200078e10ff */
[----:B------:R0:W-:Y:S01]  /*00f0*/  STL.128 [R3+0x1000], RZ ;  /* 0x001000ff03007387 */ /* 0x0001e20000100c00 */
[----:B------:R-:W-:Y:S02]  /*0100*/  LEA R2, R2, R1, 0x2 ;  /* 0x0000000102027211 */ /* 0x000fe400078e10ff */
[----:B------:R-:W-:Y:S01]  /*0110*/  IADD3 R0, PT, PT, R0, 0x4, RZ ;  /* 0x0000000400007810 */ /* 0x000fe20007ffe0ff */
[----:B------:R0:W-:Y:S03]  /*0120*/  STL.128 [R3+0x1800], RZ ;  /* 0x001800ff03007387 */ /* 0x0001e60000100c00 */
[----:B------:R-:W-:Y:S01]  /*0130*/  ISETP.NE.AND P0, PT, R0, 0x20, PT ;  /* 0x000000200000780c */ /* 0x000fe20003f05270 */
[----:B------:R0:W-:Y:S04]  /*0140*/  STL.128 [R3+0x2000], RZ ;  /* 0x002000ff03007387 */ /* 0x0001e80000100c00 */
        /* <DEDUP_REMOVED lines=27> */
[----:B------:R0:W-:Y:S04]  /*0300*/  STL.128 [R4], RZ ;  /* 0x000000ff04007387 */ /* 0x0001e80000100c00 */
        /* <DEDUP_REMOVED lines=94> */
[----:B------:R0:W-:Y:S01]  /*08f0*/  STL.128 [R2+0x3830], RZ ;  /* 0x003830ff02007387 */ /* 0x0001e20000100c00 */
[----:B------:R-:W-:Y:S05]  /*0900*/  @P0 BRA `(.L_x_0) ;  /* 0xfffffff400c80947 */ /* 0x000fea000383ffff */
[----:B------:R-:W-:Y:S01]  /*0910*/  IADD3 R60, PT, PT, R1, 0x2000, RZ ;  /* 0x00002000013c7810 */ /* 0x000fe20007ffe0ff */
[----:B------:R-:W1:Y:S01]  /*0920*/  LDCU.64 UR8, c[0x0][0x358] ;  /* 0x00006b00ff0877ac */ /* 0x000e620008000a00 */
[----:B------:R-:W-:-:S05]  /*0930*/  UMOV UR4, URZ ;  /* 0x000000ff00047c82 */ /* 0x000fca0008000000 */
.L_x_2:
[----:B------:R-:W2:Y:S01]  /*0940*/  S2R R0, SR_TID.X ;  /* 0x0000000000007919 */ /* 0x000ea20000002100 */
[----:B0-----:R-:W0:Y:S01]  /*0950*/  LDC.64 R2, c[0x0][0x380] ;  /* 0x0000e000ff027b82 */ /* 0x001e220000000a00 */
[----:B------:R-:W-:-:S07]  /*0960*/  USHF.L.U32 UR5, UR4, 0xc, URZ ;  /* 0x0000000c04057899 */ /* 0x000fce00080006ff */
[----:B------:R-:W3:Y:S01]  /*0970*/  LDC.64 R4, c[0x0][0x388] ;  /* 0x0000e200ff047b82 */ /* 0x000ee20000000a00 */
[C---:B--2---:R-:W-:Y:S02]  /*0980*/  SHF.L.U32 R6, R0.reuse, 0x2, RZ ;  /* 0x0000000200067819 */ /* 0x044fe400000006ff */
[----:B------:R-:W-:Y:S02]  /*0990*/  LEA R7, R0, UR4, 0xa ;  /* 0x0000000400077c11 */ /* 0x000fe4000f8e50ff */
[----:B------:R-:W-:-:S03]  /*09a0*/  LOP3.LUT R9, R6, UR5, RZ, 0xfc, !PT ;  /* 0x0000000506097c12 */ /* 0x000fc6000f8efcff */
[----:B0-----:R-:W-:-:S04]  /*09b0*/  IMAD.WIDE.U32 R2, R7, 0x4, R2 ;  /* 0x0000000407027825 */ /* 0x001fc800078e0002 */
[----:B---3--:R-:W-:Y:S02]  /*09c0*/  IMAD.WIDE.U32 R4, R9, 0x4, R4 ;  /* 0x0000000409047825 */ /* 0x008fe400078e0004 */
[----:B-1----:R0:W2:Y:S04]  /*09d0*/  LDG.E.CONSTANT R2, desc[UR8][R2.64] ;  /* 0x0000000802027981 */ /* 0x0020a8000c1e9900 */
[----:B------:R-:W3:Y:S04]  /*09e0*/  LDG.E.128.CONSTANT R32, desc[UR8][R4.64] ;  /* 0x0000000804207981 */ /* 0x000ee8000c1e9d00 */
[----:B------:R-:W4:Y:S01]  /*09f0*/  LDG.E.128.CONSTANT R36, desc[UR8][R4.64+0x2000] ;  /* 0x0020000804247981 */ /* 0x000f22000c1e9d00 */
[----:B------:R-:W1:Y:S01]  /*0a00*/  S2UR UR7, SR_CgaCtaId ;  /* 0x00000000000779c3 */ /* 0x000e620000008800 */
[----:B------:R-:W-:Y:S01]  /*0a10*/  UMOV UR5, 0x400 ;  /* 0x0000040000057882 */ /* 0x000fe20000000000 */
[----:B------:R-:W-:Y:S01]  /*0a20*/  SHF.L.U32 R0, R0, 0x4, RZ ;  /* 0x0000000400007819 */ /* 0x000fe200000006ff */
[----:B------:R-:W-:Y:S01]  /*0a30*/  UIADD3 UR6, UPT, UPT, UR5, 0x800, URZ ;  /* 0x0000080005067890 */ /* 0x000fe2000fffe0ff */
[----:B------:R-:W5:Y:S01]  /*0a40*/  S2R R40, SR_TID.X ;  /* 0x0000000000287919 */ /* 0x000f620000002100 */
[----:B------:R-:W-:Y:S01]  /*0a50*/  UIADD3 UR4, UPT, UPT, UR4, 0x1, URZ ;  /* 0x0000000104047890 */ /* 0x000fe2000fffe0ff */
[----:B0-----:R-:W-:-:S03]  /*0a60*/  LOP3.LUT R3, R0, 0x7f0, RZ, 0xc0, !PT ;  /* 0x000007f000037812 */ /* 0x001fc600078ec0ff */
[----:B------:R-:W-:Y:S02]  /*0a70*/  UISETP.NE.AND UP1, UPT, UR4, 0x400, UPT ;  /* 0x000004000400788c */ /* 0x000fe4000bf25270 */
[----:B-1----:R-:W-:Y:S01]  /*0a80*/  ULEA UR5, UR7, UR5, 0x18 ;  /* 0x0000000507057291 */ /* 0x002fe2000f8ec0ff */
[----:B------:R-:W-:Y:S01]  /*0a90*/  BAR.SYNC.DEFER_BLOCKING 0x0 ;  /* 0x0000000000007b1d */ /* 0x000fe20000010000 */
[----:B------:R-:W-:-:S07]  /*0aa0*/  ULEA UR6, UR7, UR6, 0x18 ;  /* 0x0000000607067291 */ /* 0x000fce000f8ec0ff */
[----:B--2---:R5:W-:Y:S04]  /*0ab0*/  STS [R6+UR5], R2 ;  /* 0x0000000206007988 */ /* 0x004be80008000805 */
[----:B---3--:R-:W-:Y:S04]  /*0ac0*/  STS.128 [R0+UR6], R32 ;  /* 0x0000002000007988 */ /* 0x008fe80008000c06 */
[----:B----4-:R0:W-:Y:S01]  /*0ad0*/  STS.128 [R0+UR6+0x2000], R36 ;  /* 0x0020002400007988 */ /* 0x0101e20008000c06 */
[----:B-----5:R-:W-:Y:S01]  /*0ae0*/  SHF.R.U32.HI R2, RZ, 0x7, R40 ;  /* 0x00000007ff027819 */ /* 0x020fe20000011628 */
[----:B------:R-:W-:Y:S03]  /*0af0*/  BAR.SYNC.DEFER_BLOCKING 0x0 ;  /* 0x0000000000007b1d */ /* 0x000fe60000010000 */
[----:B------:R-:W-:-:S03]  /*0b00*/  LEA R61, R2, UR5, 0x9 ;  /* 0x00000005023d7c11 */ /* 0x000fc6000f8e48ff */
[----:B------:R-:W-:Y:S01]  /*0b10*/  UMOV UR5, 0x8 ;  /* 0x0000000800057882 */ /* 0x000fe20000000000 */
[----:B0-----:R-:W-:Y:S01]  /*0b20*/  MOV R0, R60 ;  /* 0x0000003c00007202 */ /* 0x001fe20000000f00 */
[----:B------:R0:W1:Y:S04]  /*0b30*/  LDS.128 R4, [R3+UR6] ;  /* 0x0000000603047984 */ /* 0x0000680008000c00 */
[----:B------:R0:W2:Y:S04]  /*0b40*/  LDS.128 R8, [R3+UR6+0x800] ;  /* 0x0008000603087984 */ /* 0x0000a80008000c00 */
[----:B------:R0:W3:Y:S04]  /*0b50*/  LDS.128 R12, [R3+UR6+0x1000] ;  /* 0x00100006030c7984 */ /* 0x0000e80008000c00 */
[----:B------:R0:W4:Y:S04]  /*0b60*/  LDS.128 R16, [R3+UR6+0x1800] ;  /* 0x0018000603107984 */ /* 0x0001280008000c00 */
[----:B------:R0:W0:Y:S04]  /*0b70*/  LDS.128 R20, [R3+UR6+0x2000] ;  /* 0x0020000603147984 */ /* 0x0000280008000c00 */
[----:B------:R0:W0:Y:S04]  /*0b80*/  LDS.128 R24, [R3+UR6+0x2800] ;  /* 0x0028000603187984 */ /* 0x0000280008000c00 */
[----:B------:R0:W0:Y:S04]  /*0b90*/  LDS.128 R28, [R3+UR6+0x3000] ;  /* 0x00300006031c7984 */ /* 0x0000280008000c00 */
[----:B------:R0:W0:Y:S02]  /*0ba0*/  LDS.128 R32, [R3+UR6+0x3800] ;  /* 0x0038000603207984 */ /* 0x0000240008000c00 */
.L_x_1:
[----:B------:R-:W1:Y:S04]  /*0bb0*/  LDL.128 R44, [R0+-0x2000] ;  /* 0xffe00000002c7983 */ /* 0x000e680000100c00 */
[----:B------:R-:W2:Y:S04]  /*0bc0*/  LDL.128 R36, [R0+-0x1800] ;  /* 0xffe8000000247983 */ /* 0x000ea80000100c00 */
[----:B------:R-:W3:Y:S04]  /*0bd0*/  LDL.128 R40, [R0+-0x1000] ;  /* 0xfff0000000287983 */ /* 0x000ee80000100c00 */
[----:B------:R-:W4:Y:S04]  /*0be0*/  LDL.128 R48, [R0+-0x800] ;  /* 0xfff8000000307983 */ /* 0x000f280000100c00 */
[----:B------:R-:W1:Y:S04]  /*0bf0*/  LDS.64 R54, [R61+UR5+-0x8] ;  /* 0xfffff8053d367984 */ /* 0x000e680008000a00 */
[----:B0-----:R-:W0:Y:S01]  /*0c00*/  LDS.64 R2, [R61+UR5] ;  /* 0x000000053d027984 */ /* 0x001e220008000a00 */
[----:B-1----:R-:W-:Y:S01]  /*0c10*/  FFMA R44, R4, R54, R44 ;  /* 0x00000036042c7223 */ /* 0x002fe2000000002c */
[C---:B------:R-:W-:Y:S01]  /*0c20*/  FFMA R45, R54.reuse, R5, R45 ;  /* 0x00000005362d7223 */ /* 0x040fe2000000002d */
[C---:B------:R-:W-:Y:S01]  /*0c30*/  FFMA R46, R54.reuse, R6, R46 ;  /* 0x00000006362e7223 */ /* 0x040fe2000000002e */
[----:B------:R-:W-:Y:S01]  /*0c40*/  FFMA R47, R54, R7, R47 ;  /* 0x00000007362f7223 */ /* 0x000fe2000000002f */
[----:B--2---:R-:W-:Y:S01]  /*0c50*/  FFMA R56, R8, R54, R36 ;  /* 0x0000003608387223 */ /* 0x004fe20000000024 */
[C---:B------:R-:W-:Y:S01]  /*0c60*/  FFMA R57, R54.reuse, R9, R37 ;  /* 0x0000000936397223 */ /* 0x040fe20000000025 */
[C---:B------:R-:W-:Y:S01]  /*0c70*/  FFMA R58, R54.reuse, R10, R38 ;  /* 0x0000000a363a7223 */ /* 0x040fe20000000026 */
[----:B------:R-:W-:Y:S01]  /*0c80*/  FFMA R59, R54, R11, R39 ;  /* 0x0000000b363b7223 */ /* 0x000fe20000000027 */
[----:B---3--:R-:W-:Y:S01]  /*0c90*/  FFMA R40, R12, R54, R40 ;  /* 0x000000360c287223 */ /* 0x008fe20000000028 */
[C---:B------:R-:W-:Y:S01]  /*0ca0*/  FFMA R41, R54.reuse, R13, R41 ;  /* 0x0000000d36297223 */ /* 0x040fe20000000029 */
[C---:B------:R-:W-:Y:S01]  /*0cb0*/  FFMA R42, R54.reuse, R14, R42 ;  /* 0x0000000e362a7223 */ /* 0x040fe2000000002a */
[----:B------:R-:W-:Y:S01]  /*0cc0*/  FFMA R43, R54, R15, R43 ;  /* 0x0000000f362b7223 */ /* 0x000fe2000000002b */
[----:B------:R-:W2:Y:S01]  /*0cd0*/  LDL.128 R36, [R0] ;  /* 0x0000000000247983 */ /* 0x000ea20000100c00 */
[----:B----4-:R-:W-:Y:S01]  /*0ce0*/  FFMA R48, R16, R54, R48 ;  /* 0x0000003610307223 */ /* 0x010fe20000000030 */
[C---:B------:R-:W-:Y:S01]  /*0cf0*/  FFMA R49, R54.reuse, R17, R49 ;  /* 0x0000001136317223 */ /* 0x040fe20000000031 */
[C---:B------:R-:W-:Y:S01]  /*0d00*/  FFMA R50, R54.reuse, R18, R50 ;  /* 0x0000001236327223 */ /* 0x040fe20000000032 */
[----:B------:R-:W-:Y:S01]  /*0d10*/  FFMA R51, R54, R19, R51 ;  /* 0x0000001336337223 */ /* 0x000fe20000000033 */
[----:B------:R1:W-:Y:S04]  /*0d20*/  STL.128 [R0+-0x2000], R44 ;  /* 0xffe0002c00007387 */ /* 0x0003e80000100c00 */
[----:B------:R3:W-:Y:S04]  /*0d30*/  STL.128 [R0+-0x1000], R40 ;  /* 0xfff0002800007387 */ /* 0x0007e80000100c00 */
[----:B------:R4:W-:Y:S04]  /*0d40*/  STL.128 [R0+-0x800], R48 ;  /* 0xfff8003000007387 */ /* 0x0009e80000100c00 */
[----:B-1----:R-:W5:Y:S04]  /*0d50*/  LDL.128 R44, [R0+0x800] ;  /* 0x00080000002c7983 */ /* 0x002f680000100c00 */
[----:B---3--:R-:W3:Y:S04]  /*0d60*/  LDL.128 R40, [R0+0x1000] ;  /* 0x0010000000287983 */ /* 0x008ee80000100c00 */
[----:B----4-:R-:W4:Y:S01]  /*0d70*/  LDL.128 R48, [R0+0x1800] ;  /* 0x0018000000307983 */ /* 0x010f220000100c00 */
[----:B--2---:R-:W-:Y:S01]  /*0d80*/  FFMA R36, R20, R54, R36 ;  /* 0x0000003614247223 */ /* 0x004fe20000000024 */
[C---:B------:R-:W-:Y:S01]  /*0d90*/  FFMA R37, R54.reuse, R21, R37 ;  /* 0x0000001536257223 */ /* 0x040fe20000000025 */
[C---:B------:R-:W-:Y:S01]  /*0da0*/  FFMA R38, R54.reuse, R22, R38 ;  /* 0x0000001636267223 */ /* 0x040fe20000000026 */
[----:B------:R-:W-:-:S05]  /*0db0*/  FFMA R39, R54, R23, R39 ;  /* 0x0000001736277223 */ /* 0x000fca0000000027 */
[----:B------:R1:W-:Y:S01]  /*0dc0*/  STL.128 [R0], R36 ;  /* 0x0000002400007387 */ /* 0x0003e20000100c00 */
[----:B-----5:R-:W-:Y:S01]  /*0dd0*/  FFMA R44, R24, R54, R44 ;  /* 0x00000036182c7223 */ /* 0x020fe2000000002c */
[C---:B------:R-:W-:Y:S01]  /*0de0*/  FFMA R45, R54.reuse, R25, R45 ;  /* 0x00000019362d7223 */ /* 0x040fe2000000002d */
[C---:B------:R-:W-:Y:S01]  /*0df0*/  FFMA R46, R54.reuse, R26, R46 ;  /* 0x0000001a362e7223 */ /* 0x040fe2000000002e */
[----:B------:R-:W-:Y:S01]  /*0e00*/  FFMA R47, R54, R27, R47 ;  /* 0x0000001b362f7223 */ /* 0x000fe2000000002f */
[----:B---3--:R-:W-:Y:S01]  /*0e10*/  FFMA R40, R28, R54, R40 ;  /* 0x000000361c287223 */ /* 0x008fe20000000028 */
[C---:B------:R-:W-:Y:S01]  /*0e20*/  FFMA R41, R54.reuse, R29, R41 ;  /* 0x0000001d36297223 */ /* 0x040fe20000000029 */
[C---:B------:R-:W-:Y:S01]  /*0e30*/  FFMA R42, R54.reuse, R30, R42 ;  /* 0x0000001e362a7223 */ /* 0x040fe2000000002a */
[----:B------:R-:W-:Y:S01]  /*0e40*/  FFMA R43, R54, R31, R43 ;  /* 0x0000001f362b7223 */ /* 0x000fe2000000002b */
[----:B-1----:R-:W2:Y:S01]  /*0e50*/  LDL.128 R36, [R0+-0x1ff0] ;  /* 0xffe0100000247983 */ /* 0x002ea20000100c00 */
[----:B----4-:R-:W-:Y:S01]  /*0e60*/  FFMA R48, R32, R54, R48 ;  /* 0x0000003620307223 */ /* 0x010fe20000000030 */
[C---:B------:R-:W-:Y:S01]  /*0e70*/  FFMA R49, R54.reuse, R33, R49 ;  /* 0x0000002136317223 */ /* 0x040fe20000000031 */
[C---:B------:R-:W-:Y:S01]  /*0e80*/  FFMA R50, R54.reuse, R34, R50 ;  /* 0x0000002236327223 */ /* 0x040fe20000000032 */
[----:B------:R-:W-:Y:S01]  /*0e90*/  FFMA R51, R54, R35, R51 ;  /* 0x0000002336337223 */ /* 0x000fe20000000033 */
[----:B------:R1:W-:Y:S04]  /*0ea0*/  STL.128 [R0+0x800], R44 ;  /* 0x0008002c00007387 */ /* 0x0003e80000100c00 */
[----:B------:R3:W-:Y:S04]  /*0eb0*/  STL.128 [R0+0x1000], R40 ;  /* 0x0010002800007387 */ /* 0x0007e80000100c00 */
[----:B------:R4:W-:Y:S04]  /*0ec0*/  STL.128 [R0+0x1800], R48 ;  /* 0x0018003000007387 */ /* 0x0009e80000100c00 */
[----:B-1----:R-:W5:Y:S04]  /*0ed0*/  LDL.128 R44, [R0+-0x17f0] ;  /* 0xffe81000002c7983 */ /* 0x002f680000100c00 */
[----:B---3--:R-:W3:Y:S04]  /*0ee0*/  LDL.128 R40, [R0+-0xff0] ;  /* 0xfff0100000287983 */ /* 0x008ee80000100c00 */
[----:B----4-:R-:W4:Y:S01]  /*0ef0*/  LDL.128 R48, [R0+-0x7f0] ;  /* 0xfff8100000307983 */ /* 0x010f220000100c00 */
[-C--:B--2---:R-:W-:Y:S01]  /*0f00*/  FFMA R36, R4, R55.reuse, R36 ;  /* 0x0000003704247223 */ /* 0x084fe20000000024 */
[-C--:B------:R-:W-:Y:S01]  /*0f10*/  FFMA R37, R5, R55.reuse, R37 ;  /* 0x0000003705257223 */ /* 0x080fe20000000025 */
[-C--:B------:R-:W-:Y:S01]  /*0f20*/  FFMA R38, R6, R55.reuse, R38 ;  /* 0x0000003706267223 */ /* 0x080fe20000000026 */
[----:B------:R-:W-:-:S05]  /*0f30*/  FFMA R39, R7, R55, R39 ;  /* 0x0000003707277223 */ /* 0x000fca0000000027 */
[----:B------:R1:W-:Y:S01]  /*0f40*/  STL.128 [R0+-0x1ff0], R36 ;  /* 0xffe0102400007387 */ /* 0x0003e20000100c00 */
[-C--:B-----5:R-:W-:Y:S01]  /*0f50*/  FFMA R44, R8, R55.reuse, R44 ;  /* 0x00000037082c7223 */ /* 0x0a0fe2000000002c */
[-C--:B------:R-:W-:Y:S01]  /*0f60*/  FFMA R45, R9, R55.reuse, R45 ;  /* 0x00000037092d7223 */ /* 0x080fe2000000002d */
[-C--:B------:R-:W-:Y:S01]  /*0f70*/  FFMA R46, R10, R55.reuse, R46 ;  /* 0x000000370a2e7223 */ /* 0x080fe2000000002e */
[-C--:B------:R-:W-:Y:S01]  /*0f80*/  FFMA R47, R11, R55.reuse, R47 ;  /* 0x000000370b2f7223 */ /* 0x080fe2000000002f */
[-C--:B---3--:R-:W-:Y:S01]  /*0f90*/  FFMA R40, R12, R55.reuse, R40 ;  /* 0x000000370c287223 */ /* 0x088fe20000000028 */
[-C--:B------:R-:W-:Y:S01]  /*0fa0*/  FFMA R41, R13, R55.reuse, R41 ;  /* 0x000000370d297223 */ /* 0x080fe20000000029 */
[-C--:B------:R-:W-:Y:S01]  /*0fb0*/  FFMA R42, R14, R55.reuse, R42 ;  /* 0x000000370e2a7223 */ /* 0x080fe2000000002a */
[-C--:B------:R-:W-:Y:S01]  /*0fc0*/  FFMA R43, R15, R55.reuse, R43 ;  /* 0x000000370f2b7223 */ /* 0x080fe2000000002b */
[----:B-1----:R-:W2:Y:S01]  /*0fd0*/  LDL.128 R36, [R0+0x10] ;  /* 0x0000100000247983 */ /* 0x002ea20000100c00 */
[-C--:B----4-:R-:W-:Y:S01]  /*0fe0*/  FFMA R48, R16, R55.reuse, R48 ;  /* 0x0000003710307223 */ /* 0x090fe20000000030 */
[-C--:B------:R-:W-:Y:S01]  /*0ff0*/  FFMA R49, R17, R55.reuse, R49 ;  /* 0x0000003711317223 */ /* 0x080fe20000000031 */
[-C--:B------:R-:W-:Y:S01]  /*1000*/  FFMA R50, R18, R55.reuse, R50 ;  /* 0x0000003712327223 */ /* 0x080fe20000000032 */
[-C--:B------:R-:W-:Y:S01]  /*1010*/  FFMA R51, R19, R55.reuse, R51 ;  /* 0x0000003713337223 */ /* 0x080fe20000000033 */
[----:B------:R1:W-:Y:S04]  /*1020*/  STL.128 [R0+-0x17f0], R44 ;  /* 0xffe8102c00007387 */ /* 0x0003e80000100c00 */
[----:B------:R3:W-:Y:S04]  /*1030*/  STL.128 [R0+-0xff0], R40 ;  /* 0xfff0102800007387 */ /* 0x0007e80000100c00 */
[----:B------:R4:W-:Y:S04]  /*1040*/  STL.128 [R0+-0x7f0], R48 ;  /* 0xfff8103000007387 */ /* 0x0009e80000100c00 */
[----:B-1----:R-:W5:Y:S04]  /*1050*/  LDL.128 R44, [R0+0x810] ;  /* 0x00081000002c7983 */ /* 0x002f680000100c00 */
[----:B---3--:R-:W3:Y:S04]  /*1060*/  LDL.128 R40, [R0+0x1010] ;  /* 0x0010100000287983 */ /* 0x008ee80000100c00 */
[----:B----4-:R-:W4:Y:S01]  /*1070*/  LDL.128 R48, [R0+0x1810] ;  /* 0x0018100000307983 */ /* 0x010f220000100c00 */
[-C--:B--2---:R-:W-:Y:S01]  /*1080*/  FFMA R36, R20, R55.reuse, R36 ;  /* 0x0000003714247223 */ /* 0x084fe20000000024 */
[-C--:B------:R-:W-:Y:S01]  /*1090*/  FFMA R37, R21, R55.reuse, R37 ;  /* 0x0000003715257223 */ /* 0x080fe20000000025 */
[-C--:B------:R-:W-:Y:S01]  /*10a0*/  FFMA R38, R22, R55.reuse, R38 ;  /* 0x0000003716267223 */ /* 0x080fe20000000026 */
[----:B------:R-:W-:-:S05]  /*10b0*/  FFMA R39, R23, R55, R39 ;  /* 0x0000003717277223 */ /* 0x000fca0000000027 */
[----:B------:R1:W-:Y:S01]  /*10c0*/  STL.128 [R0+0x10], R36 ;  /* 0x0000102400007387 */ /* 0x0003e20000100c00 */
        /* <DEDUP_REMOVED lines=8> */
[----:B-1----:R-:W0:Y:S01]  /*1150*/  LDL.128 R36, [R0+-0x1fe0] ;  /* 0xffe0200000247983 */ /* 0x002e220000100c00 */
[-C--:B----4-:R-:W-:Y:S01]  /*1160*/  FFMA R52, R32, R55.reuse, R48 ;  /* 0x0000003720347223 */ /* 0x090fe20000000030 */
[-C--:B------:R-:W-:Y:S01]  /*1170*/  FFMA R53, R33, R55.reuse, R49 ;  /* 0x0000003721357223 */ /* 0x080fe20000000031 */
[-C--:B------:R-:W-:Y:S01]  /*1180*/  FFMA R54, R34, R55.reuse, R50 ;  /* 0x0000003722367223 */ /* 0x080fe20000000032 */
[----:B------:R1:W-:Y:S01]  /*1190*/  STL.128 [R0+0x810], R44 ;  /* 0x0008102c00007387 */ /* 0x0003e20000100c00 */
[----:B------:R-:W-:-:S03]  /*11a0*/  FFMA R55, R35, R55, R51 ;  /* 0x0000003723377223 */ /* 0x000fc60000000033 */
[----:B------:R2:W-:Y:S04]  /*11b0*/  STL.128 [R0+0x1010], R40 ;  /* 0x0010102800007387 */ /* 0x0005e80000100c00 */
[----:B------:R-:W3:Y:S04]  /*11c0*/  LDL.128 R48, [R0+-0x7e0] ;  /* 0xfff8200000307983 */ /* 0x000ee80000100c00 */
[----:B-1----:R-:W4:Y:S04]  /*11d0*/  LDL.128 R44, [R0+-0x17e0] ;  /* 0xffe82000002c7983 */ /* 0x002f280000100c00 */
[----:B--2---:R-:W2:Y:S01]  /*11e0*/  LDL.128 R40, [R0+-0xfe0] ;  /* 0xfff0200000287983 */ /* 0x004ea20000100c00 */
[----:B0-----:R-:W-:Y:S01]  /*11f0*/  FFMA R36, R4, R2, R36 ;  /* 0x0000000204247223 */ /* 0x001fe20000000024 */
[C---:B------:R-:W-:Y:S01]  /*1200*/  FFMA R37, R2.reuse, R5, R37 ;  /* 0x0000000502257223 */ /* 0x040fe20000000025 */
[C---:B------:R-:W-:Y:S01]  /*1210*/  FFMA R38, R2.reuse, R6, R38 ;  /* 0x0000000602267223 */ /* 0x040fe20000000026 */
[----:B------:R-:W-:-:S05]  /*1220*/  FFMA R39, R2, R7, R39 ;  /* 0x0000000702277223 */ /* 0x000fca0000000027 */
[----:B------:R0:W-:Y:S01]  /*1230*/  STL.128 [R0+-0x1fe0], R36 ;  /* 0xffe0202400007387 */ /* 0x0001e20000100c00 */
[----:B---3--:R-:W-:Y:S01]  /*1240*/  FFMA R48, R16, R2, R48 ;  /* 0x0000000210307223 */ /* 0x008fe20000000030 */
[C---:B------:R-:W-:Y:S01]  /*1250*/  FFMA R49, R2.reuse, R17, R49 ;  /* 0x0000001102317223 */ /* 0x040fe20000000031 */
[C---:B------:R-:W-:Y:S01]  /*1260*/  FFMA R50, R2.reuse, R18, R50 ;  /* 0x0000001202327223 */ /* 0x040fe20000000032 */
[----:B------:R-:W-:Y:S01]  /*1270*/  FFMA R51, R2, R19, R51 ;  /* 0x0000001302337223 */ /* 0x000fe20000000033 */
[----:B----4-:R-:W-:Y:S01]  /*1280*/  FFMA R44, R8, R2, R44 ;  /* 0x00000002082c7223 */ /* 0x010fe2000000002c */
[C---:B------:R-:W-:Y:S01]  /*1290*/  FFMA R45, R2.reuse, R9, R45 ;  /* 0x00000009022d7223 */ /* 0x040fe2000000002d */
[C---:B------:R-:W-:Y:S01]  /*12a0*/  FFMA R46, R2.reuse, R10, R46 ;  /* 0x0000000a022e7223 */ /* 0x040fe2000000002e */
[----:B------:R-:W-:Y:S01]  /*12b0*/  FFMA R47, R2, R11, R47 ;  /* 0x0000000b022f7223 */ /* 0x000fe2000000002f */
[----:B--2---:R-:W-:Y:S01]  /*12c0*/  FFMA R40, R12, R2, R40 ;  /* 0x000000020c287223 */ /* 0x004fe20000000028 */
[C---:B------:R-:W-:Y:S01]  /*12d0*/  FFMA R41, R2.reuse, R13, R41 ;  /* 0x0000000d02297223 */ /* 0x040fe20000000029 */
[C---:B------:R-:W-:Y:S01]  /*12e0*/  FFMA R42, R2.reuse, R14, R42 ;  /* 0x0000000e022a7223 */ /* 0x040fe2000000002a */
[----:B------:R-:W-:Y:S01]  /*12f0*/  FFMA R43, R2, R15, R43 ;  /* 0x0000000f022b7223 */ /* 0x000fe2000000002b */
[----:B0-----:R-:W2:Y:S04]  /*1300*/  LDL.128 R36, [R0+0x20] ;  /* 0x0000200000247983 */ /* 0x001ea80000100c00 */
[----:B------:R0:W-:Y:S04]  /*1310*/  STL.128 [R0+-0x17e0], R44 ;  /* 0xffe8202c00007387 */ /* 0x0001e80000100c00 */
[----:B------:R1:W-:Y:S04]  /*1320*/  STL.128 [R0+-0xfe0], R40 ;  /* 0xfff0202800007387 */ /* 0x0003e80000100c00 */
[----:B------:R3:W-:Y:S04]  /*1330*/  STL.128 [R0+-0x7e0], R48 ;  /* 0xfff8203000007387 */ /* 0x0007e80000100c00 */
[----:B0-----:R-:W4:Y:S04]  /*1340*/  LDL.128 R44, [R0+0x820] ;  /* 0x00082000002c7983 */ /* 0x001f280000100c00 */
[----:B-1----:R-:W5:Y:S04]  /*1350*/  LDL.128 R40, [R0+0x1020] ;  /* 0x0010200000287983 */ /* 0x002f680000100c00 */
[----:B---3--:R-:W3:Y:S04]  /*1360*/  LDL.128 R48, [R0+0x1820] ;  /* 0x0018200000307983 */ /* 0x008ee80000100c00 */
[----:B------:R-:W-:Y:S04]  /*1370*/  STL.128 [R0+-0x1800], R56 ;  /* 0xffe8003800007387 */ /* 0x000fe80000100c00 */
[----:B------:R4:W-:Y:S01]  /*1380*/  STL.128 [R0+0x1810], R52 ;  /* 0x0018103400007387 */ /* 0x0009e20000100c00 */
[----:B--2---:R-:W-:Y:S01]  /*1390*/  FFMA R36, R20, R2, R36 ;  /* 0x0000000214247223 */ /* 0x004fe20000000024 */
[C---:B------:R-:W-:Y:S01]  /*13a0*/  FFMA R37, R2.reuse, R21, R37 ;  /* 0x0000001502257223 */ /* 0x040fe20000000025 */
[C---:B------:R-:W-:Y:S01]  /*13b0*/  FFMA R38, R2.reuse, R22, R38 ;  /* 0x0000001602267223 */ /* 0x040fe20000000026 */
[----:B------:R-:W-:-:S05]  /*13c0*/  FFMA R39, R2, R23, R39 ;  /* 0x0000001702277223 */ /* 0x000fca0000000027 */
[----:B------:R0:W-:Y:S01]  /*13d0*/  STL.128 [R0+0x20], R36 ;  /* 0x0000202400007387 */ /* 0x0001e20000100c00 */
[----:B----4-:R-:W-:Y:S01]  /*13e0*/  FFMA R52, R24, R2, R44 ;  /* 0x0000000218347223 */ /* 0x010fe2000000002c */
[C---:B------:R-:W-:Y:S01]  /*13f0*/  FFMA R53, R2.reuse, R25, R45 ;  /* 0x0000001902357223 */ /* 0x040fe2000000002d */
[C---:B------:R-:W-:Y:S01]  /*1400*/  FFMA R54, R2.reuse, R26, R46 ;  /* 0x0000001a02367223 */ /* 0x040fe2000000002e */
[----:B------:R-:W-:Y:S01]  /*1410*/  FFMA R55, R2, R27, R47 ;  /* 0x0000001b02377223 */ /* 0x000fe2000000002f */
        /* <DEDUP_REMOVED lines=8> */
[----:B------:R-:W2:Y:S04]  /*14a0*/  LDL.128 R44, [R0+-0x1fd0] ;  /* 0xffe03000002c7983 */ /* 0x000ea80000100c00 */
[----:B0-----:R-:W3:Y:S04]  /*14b0*/  LDL.128 R36, [R0+-0x17d0] ;  /* 0xffe8300000247983 */ /* 0x001ee80000100c00 */
[----:B------:R-:W4:Y:S04]  /*14c0*/  LDL.128 R40, [R0+-0xfd0] ;  /* 0xfff0300000287983 */ /* 0x000f280000100c00 */
[----:B------:R0:W-:Y:S04]  /*14d0*/  STL.128 [R0+0x1820], R48 ;  /* 0x0018203000007387 */ /* 0x0001e80000100c00 */
[----:B0-----:R-:W5:Y:S04]  /*14e0*/  LDL.128 R48, [R0+-0x7d0] ;  /* 0xfff8300000307983 */ /* 0x001f680000100c00 */
[----:B------:R5:W-:Y:S01]  /*14f0*/  STL.128 [R0+0x820], R52 ;  /* 0x0008203400007387 */ /* 0x000be20000100c00 */
[-C--:B--2---:R-:W-:Y:S01]  /*1500*/  FFMA R44, R4, R3.reuse, R44 ;  /* 0x00000003042c7223 */ /* 0x084fe2000000002c */
[-C--:B------:R-:W-:Y:S01]  /*1510*/  FFMA R45, R5, R3.reuse, R45 ;  /* 0x00000003052d7223 */ /* 0x080fe2000000002d */
[-C--:B------:R-:W-:Y:S01]  /*1520*/  FFMA R46, R6, R3.reuse, R46 ;  /* 0x00000003062e7223 */ /* 0x080fe2000000002e */
[-C--:B------:R-:W-:Y:S01]  /*1530*/  FFMA R47, R7, R3.reuse, R47 ;  /* 0x00000003072f7223 */ /* 0x080fe2000000002f */
[-C--:B---3--:R-:W-:Y:S01]  /*1540*/  FFMA R36, R8, R3.reuse, R36 ;  /* 0x0000000308247223 */ /* 0x088fe20000000024 */
[-C--:B------:R-:W-:Y:S01]  /*1550*/  FFMA R37, R9, R3.reuse, R37 ;  /* 0x0000000309257223 */ /* 0x080fe20000000025 */
[-C--:B------:R-:W-:Y:S01]  /*1560*/  FFMA R38, R10, R3.reuse, R38 ;  /* 0x000000030a267223 */ /* 0x080fe20000000026 */
[-C--:B------:R-:W-:Y:S01]  /*1570*/  FFMA R39, R11, R3.reuse, R39 ;  /* 0x000000030b277223 */ /* 0x080fe20000000027 */
[-C--:B----4-:R-:W-:Y:S01]  /*1580*/  FFMA R40, R12, R3.reuse, R40 ;  /* 0x000000030c287223 */ /* 0x090fe20000000028 */
[-C--:B------:R-:W-:Y:S01]  /*1590*/  FFMA R41, R13, R3.reuse, R41 ;  /* 0x000000030d297223 */ /* 0x080fe20000000029 */
[-C--:B------:R-:W-:Y:S01]  /*15a0*/  FFMA R42, R14, R3.reuse, R42 ;  /* 0x000000030e2a7223 */ /* 0x080fe2000000002a */
[-C--:B------:R-:W-:Y:S01]  /*15b0*/  FFMA R43, R15, R3.reuse, R43 ;  /* 0x000000030f2b7223 */ /* 0x080fe2000000002b */
[----:B------:R-:W-:Y:S04]  /*15c0*/  STL.128 [R0+-0x1fd0], R44 ;  /* 0xffe0302c00007387 */ /* 0x000fe80000100c00 */
[----:B------:R0:W-:Y:S04]  /*15d0*/  STL.128 [R0+-0x17d0], R36 ;  /* 0xffe8302400007387 */ /* 0x0001e80000100c00 */
[----:B------:R1:W-:Y:S01]  /*15e0*/  STL.128 [R0+-0xfd0], R40 ;  /* 0xfff0302800007387 */ /* 0x0003e20000100c00 */
[-C--:B-----5:R-:W-:Y:S01]  /*15f0*/  FFMA R52, R16, R3.reuse, R48 ;  /* 0x0000000310347223 */ /* 0x0a0fe20000000030 */
[-C--:B------:R-:W-:Y:S01]  /*1600*/  FFMA R53, R17, R3.reuse, R49 ;  /* 0x0000000311357223 */ /* 0x080fe20000000031 */
[-C--:B------:R-:W-:Y:S01]  /*1610*/  FFMA R54, R18, R3.reuse, R50 ;  /* 0x0000000312367223 */ /* 0x080fe20000000032 */
[----:B------:R-:W-:Y:S01]  /*1620*/  FFMA R55, R19, R3, R51 ;  /* 0x0000000313377223 */ /* 0x000fe20000000033 */
[----:B0-----:R-:W2:Y:S04]  /*1630*/  LDL.128 R36, [R0+0x30] ;  /* 0x0000300000247983 */ /* 0x001ea80000100c00 */
[----:B-1----:R-:W3:Y:S04]  /*1640*/  LDL.128 R40, [R0+0x830] ;  /* 0x0008300000287983 */ /* 0x002ee80000100c00 */
[----:B------:R-:W4:Y:S04]  /*1650*/  LDL.128 R48, [R0+0x1030] ;  /* 0x0010300000307983 */ /* 0x000f280000100c00 */
[----:B------:R-:W5:Y:S01]  /*1660*/  LDL.128 R44, [R0+0x1830] ;  /* 0x00183000002c7983 */ /* 0x000f620000100c00 */
[----:B------:R-:W-:-:S04]  /*1670*/  UIADD3 UR5, UPT, UPT, UR5, 0x10, URZ ;  /* 0x0000001005057890 */ /* 0x000fc8000fffe0ff */
[----:B------:R-:W-:Y:S01]  /*1680*/  UISETP.NE.AND UP0, UPT, UR5, 0x208, UPT ;  /* 0x000002080500788c */ /* 0x000fe2000bf05270 */
[----:B------:R-:W-:Y:S04]  /*1690*/  STL.128 [R0+0x1020], R56 ;  /* 0x0010203800007387 */ /* 0x000fe80000100c00 */
[----:B------:R-:W-:Y:S01]  /*16a0*/  STL.128 [R0+-0x7d0], R52 ;  /* 0xfff8303400007387 */ /* 0x000fe20000100c00 */
        /* <DEDUP_REMOVED lines=12> */
[-C--:B-----5:R-:W-:Y:S01]  /*1770*/  FFMA R44, R32, R3.reuse, R44 ;  /* 0x00000003202c7223 */ /* 0x0a0fe2000000002c */
[-C--:B------:R-:W-:Y:S01]  /*1780*/  FFMA R45, R33, R3.reuse, R45 ;  /* 0x00000003212d7223 */ /* 0x080fe2000000002d */
[-C--:B------:R-:W-:Y:S01]  /*1790*/  FFMA R46, R34, R3.reuse, R46 ;  /* 0x00000003222e7223 */ /* 0x080fe2000000002e */
[----:B------:R-:W-:Y:S01]  /*17a0*/  FFMA R47, R35, R3, R47 ;  /* 0x00000003232f7223 */ /* 0x000fe2000000002f */
[----:B------:R-:W-:Y:S04]  /*17b0*/  STL.128 [R0+0x30], R36 ;  /* 0x0000302400007387 */ /* 0x000fe80000100c00 */
[----:B------:R-:W-:Y:S04]  /*17c0*/  STL.128 [R0+0x830], R40 ;  /* 0x0008302800007387 */ /* 0x000fe80000100c00 */
[----:B------:R-:W-:Y:S04]  /*17d0*/  STL.128 [R0+0x1030], R48 ;  /* 0x0010303000007387 */ /* 0x000fe80000100c00 */
[----:B------:R0:W-:Y:S02]  /*17e0*/  STL.128 [R0+0x1830], R44 ;  /* 0x0018302c00007387 */ /* 0x0001e40000100c00 */
[----:B0-----:R-:W-:Y:S01]  /*17f0*/  IADD3 R0, PT, PT, R0, 0x40, RZ ;  /* 0x0000004000007810 */ /* 0x001fe20007ffe0ff */
[----:B------:R-:W-:Y:S06]  /*1800*/  BRA.U UP0, `(.L_x_1) ;  /* 0xfffffff100e87547 */ /* 0x000fec000b83ffff */
[----:B------:R-:W-:Y:S05]  /*1810*/  BRA.U UP1, `(.L_x_2) ;  /* 0xfffffff101487547 */ /* 0x000fea000b83ffff */
[----:B------:R-:W0:Y:S01]  /*1820*/  S2R R58, SR_TID.X ;  /* 0x00000000003a7919 */ /* 0x000e220000002100 */
[----:B------:R-:W1:Y:S01]  /*1830*/  LDC.64 R2, c[0x0][0x390] ;  /* 0x0000e400ff027b82 */ /* 0x000e620000000a00 */
[----:B------:R-:W-:Y:S01]  /*1840*/  UMOV UR4, URZ ;  /* 0x000000ff00047c82 */ /* 0x000fe20008000000 */
[----:B0-----:R-:W-:Y:S02]  /*1850*/  SHF.L.U32 R0, R58, 0x2, RZ ;  /* 0x000000023a007819 */ /* 0x001fe400000006ff */
[----:B------:R-:W-:Y:S02]  /*1860*/  SHF.R.U32.HI R59, RZ, 0x7, R58 ;  /* 0x00000007ff3b7819 */ /* 0x000fe4000001163a */
[----:B------:R-:W-:-:S04]  /*1870*/  LOP3.LUT R0, R0, 0x1fc, RZ, 0xc0, !PT ;  /* 0x000001fc00007812 */ /* 0x000fc800078ec0ff */
[----:B------:R-:W-:-:S05]  /*1880*/  LEA R5, R59, R0, 0x13 ;  /* 0x000000003b057211 */ /* 0x000fca00078e98ff */
[----:B-1----:R-:W-:-:S03]  /*1890*/  IMAD.WIDE.U32 R2, R5, 0x4, R2 ;  /* 0x0000000405027825 */ /* 0x002fc600078e0002 */
[----:B------:R-:W-:-:S04]  /*18a0*/  IADD3 R0, P0, PT, R2, 0x2000, RZ ;  /* 0x0000200002007810 */ /* 0x000fc80007f1e0ff */
[----:B------:R-:W-:-:S09]  /*18b0*/  IADD3.X R37, PT, PT, RZ, R3, RZ, P0, !PT ;  /* 0x00000003ff257210 */ /* 0x000fd200007fe4ff */
.L_x_3:
[----:B0-----:R-:W2:Y:S04]  /*18c0*/  LDL.128 R4, [R60+-0x2000] ;  /* 0xffe000003c047983 */ /* 0x001ea80000100c00 */
[----:B------:R-:W3:Y:S04]  /*18d0*/  LDL.128 R8, [R60+-0x1800] ;  /* 0xffe800003c087983 */ /* 0x000ee80000100c00 */
[----:B------:R-:W4:Y:S04]  /*18e0*/  LDL.128 R12, [R60+-0x1000] ;  /* 0xfff000003c0c7983 */ /* 0x000f280000100c00 */
[----:B------:R-:W5:Y:S04]  /*18f0*/  LDL.128 R16, [R60+-0x800] ;  /* 0xfff800003c107983 */ /* 0x000f680000100c00 */
[----:B------:R-:W5:Y:S04]  /*1900*/  LDL.128 R20, [R60] ;  /* 0x000000003c147983 */ /* 0x000f680000100c00 */
[----:B------:R-:W5:Y:S04]  /*1910*/  LDL.128 R24, [R60+0x800] ;  /* 0x000800003c187983 */ /* 0x000f680000100c00 */
[----:B------:R-:W5:Y:S04]  /*1920*/  LDL.128 R28, [R60+0x1000] ;  /* 0x001000003c1c7983 */ /* 0x000f680000100c00 */
[----:B------:R0:W5:Y:S01]  /*1930*/  LDL.128 R32, [R60+0x1800] ;  /* 0x001800003c207983 */ /* 0x0001620000100c00 */
[----:B------:R-:W-:Y:S01]  /*1940*/  MOV R2, R0 ;  /* 0x0000000000027202 */ /* 0x000fe20000000f00 */
[----:B------:R-:W-:Y:S01]  /*1950*/  UIADD3 UR4, UPT, UPT, UR4, 0x1, URZ ;  /* 0x0000000104047890 */ /* 0x000fe2000fffe0ff */
[----:B------:R-:W-:-:S02]  /*1960*/  MOV R3, R37 ;  /* 0x0000002500037202 */ /* 0x000fc40000000f00 */
[----:B------:R-:W-:Y:S01]  /*1970*/  IADD3 R0, P0, PT, R2, 0x4000, RZ ;  /* 0x0000400002007810 */ /* 0x000fe20007f1e0ff */
[----:B------:R-:W-:Y:S01]  /*1980*/  UISETP.NE.AND UP0, UPT, UR4, 0x80, UPT ;  /* 0x000000800400788c */ /* 0x000fe2000bf05270 */
[----:B0-----:R-:W-:Y:S02]  /*1990*/  IADD3 R60, PT, PT, R60, 0x10, RZ ;  /* 0x000000103c3c7810 */ /* 0x001fe40007ffe0ff */
[----:B------:R-:W-:Y:S01]  /*19a0*/  IADD3.X R37, PT, PT, RZ, R3, RZ, P0, !PT ;  /* 0x00000003ff257210 */ /* 0x000fe200007fe4ff */
[----:B--2---:R0:W-:Y:S04]  /*19b0*/  STG.E desc[UR8][R2.64+-0x2000], R4 ;  /* 0xffe0000402007986 */ /* 0x0041e8000c101908 */
[----:B------:R0:W-:Y:S04]  /*19c0*/  STG.E desc[UR8][R2.64+-0x1ffc], R5 ;  /* 0xffe0040502007986 */ /* 0x0001e8000c101908 */
[----:B------:R0:W-:Y:S04]  /*19d0*/  STG.E desc[UR8][R2.64+-0x1ff8], R6 ;  /* 0xffe0080602007986 */ /* 0x0001e8000c101908 */
[----:B------:R0:W-:Y:S04]  /*19e0*/  STG.E desc[UR8][R2.64+-0x1ff4], R7 ;  /* 0xffe00c0702007986 */ /* 0x0001e8000c101908 */
[----:B---3--:R0:W-:Y:S04]  /*19f0*/  STG.E desc[UR8][R2.64+-0x1800], R8 ;  /* 0xffe8000802007986 */ /* 0x0081e8000c101908 */
[----:B------:R0:W-:Y:S04]  /*1a00*/  STG.E desc[UR8][R2.64+-0x17fc], R9 ;  /* 0xffe8040902007986 */ /* 0x0001e8000c101908 */
[----:B------:R0:W-:Y:S04]  /*1a10*/  STG.E desc[UR8][R2.64+-0x17f8], R10 ;  /* 0xffe8080a02007986 */ /* 0x0001e8000c101908 */
[----:B------:R0:W-:Y:S04]  /*1a20*/  STG.E desc[UR8][R2.64+-0x17f4], R11 ;  /* 0xffe80c0b02007986 */ /* 0x0001e8000c101908 */
[----:B----4-:R0:W-:Y:S04]  /*1a30*/  STG.E desc[UR8][R2.64+-0x1000], R12 ;  /* 0xfff0000c02007986 */ /* 0x0101e8000c101908 */
[----:B------:R0:W-:Y:S04]  /*1a40*/  STG.E desc[UR8][R2.64+-0xffc], R13 ;  /* 0xfff0040d02007986 */ /* 0x0001e8000c101908 */
[----:B------:R0:W-:Y:S04]  /*1a50*/  STG.E desc[UR8][R2.64+-0xff8], R14 ;  /* 0xfff0080e02007986 */ /* 0x0001e8000c101908 */
[----:B------:R0:W-:Y:S04]  /*1a60*/  STG.E desc[UR8][R2.64+-0xff4], R15 ;  /* 0xfff00c0f02007986 */ /* 0x0001e8000c101908 */
[----:B-----5:R0:W-:Y:S04]  /*1a70*/  STG.E desc[UR8][R2.64+-0x800], R16 ;  /* 0xfff8001002007986 */ /* 0x0201e8000c101908 */
[----:B------:R0:W-:Y:S04]  /*1a80*/  STG.E desc[UR8][R2.64+-0x7fc], R17 ;  /* 0xfff8041102007986 */ /* 0x0001e8000c101908 */
        /* <DEDUP_REMOVED lines=17> */
[----:B------:R0:W-:Y:S01]  /*1ba0*/  STG.E desc[UR8][R2.64+0x180c], R35 ;  /* 0x00180c2302007986 */ /* 0x0001e2000c101908 */
[----:B------:R-:W-:Y:S05]  /*1bb0*/  BRA.U UP0, `(.L_x_3) ;  /* 0xfffffffd00407547 */ /* 0x000fea000b83ffff */
[----:B------:R-:W-:Y:S05]  /*1bc0*/  EXIT ;  /* 0x000000000000794d */ /* 0x000fea0003800000 */
.L_x_4:
[----:B------:R-:W-:-:S00]  /*1bd0*/  BRA `(.L_x_4) ;  /* 0xfffffffc00fc7947 */ /* 0x000fc0000383ffff */
[----:B------:R-:W-:-:S00]  /*1be0*/  NOP ;  /* 0x0000000000007918 */ /* 0x000fc00000000000 */
        /* <DEDUP_REMOVED lines=9> */
.L_x_5:


//--------------------- .nv.shared.mymatmul_kernel0 --------------------------
	.section	.nv.shared.mymatmul_kernel0,"aw",@nobits
	.sectionflags	@""
	.align	4
.nv.shared.mymatmul_kernel0:
	.zero		19456


//--------------------- .nv.shared.reserved.0     --------------------------
	.section	.nv.shared.reserved.0,"aw",@nobits
	.weak		__nv_reservedSMEM_offset_0_alias
	.size		__nv_reservedSMEM_offset_0_alias, 0, 64
	.other		__nv_reservedSMEM_offset_0_alias,@"STO_CUDA_RESERVED_SHARED STV_DEFAULT"
__nv_reservedSMEM_offset_0_alias:
	.zero		0
	.zero		64


//--------------------- .nv.constant0.mymatmul_kernel0 --------------------------
	.section	.nv.constant0.mymatmul_kernel0,"a",@progbits
	.sectionflags	@""
	.align	4
.nv.constant0.mymatmul_kernel0:
	.zero		920


//--------------------- SYMBOLS --------------------------

	.type		.nv.reservedSmem.offset0,@object
	.size		.nv.reservedSmem.offset0,0x4
	.type		.nv.reservedSmem.cap,@object
	.size		.nv.reservedSmem.cap,0x4
